//
// Generated by NVIDIA NVVM Compiler
//
// Compiler Build ID: CL-36424714
// Cuda compilation tools, release 13.0, V13.0.88
// Based on NVVM 20.0.0
//

.version 9.0
.target sm_100
.address_size 64

	// .globl	_Z10matrix_AddPA32_iS0_S0_

.visible .entry _Z10matrix_AddPA32_iS0_S0_(
	.param .u64 .ptr .align 1 _Z10matrix_AddPA32_iS0_S0__param_0,
	.param .u64 .ptr .align 1 _Z10matrix_AddPA32_iS0_S0__param_1,
	.param .u64 .ptr .align 1 _Z10matrix_AddPA32_iS0_S0__param_2
)
{
	.reg .b32 	%r<6>;
	.reg .b64 	%rd<15>;

	ld.param.u64 	%rd1, [_Z10matrix_AddPA32_iS0_S0__param_0];
	ld.param.u64 	%rd2, [_Z10matrix_AddPA32_iS0_S0__param_1];
	ld.param.u64 	%rd3, [_Z10matrix_AddPA32_iS0_S0__param_2];
	cvta.to.global.u64 	%rd4, %rd3;
	cvta.to.global.u64 	%rd5, %rd2;
	cvta.to.global.u64 	%rd6, %rd1;
	mov.u32 	%r1, %ctaid.x;
	mov.u32 	%r2, %tid.x;
	bar.sync 	0;
	mul.wide.u32 	%rd7, %r1, 128;
	add.s64 	%rd8, %rd6, %rd7;
	mul.wide.u32 	%rd9, %r2, 4;
	add.s64 	%rd10, %rd8, %rd9;
	ld.global.u32 	%r3, [%rd10];
	add.s64 	%rd11, %rd5, %rd7;
	add.s64 	%rd12, %rd11, %rd9;
	ld.global.u32 	%r4, [%rd12];
	add.s32 	%r5, %r4, %r3;
	add.s64 	%rd13, %rd4, %rd7;
	add.s64 	%rd14, %rd13, %rd9;
	st.global.u32 	[%rd14], %r5;
	ret;

}


// ===== COMPILED SASS (sm_100) =====

	.target	sm_100

	.elftype	@"ET_EXEC"


//--------------------- .note.nv.tkinfo           --------------------------
	.section	.note.nv.tkinfo,"",@"SHT_NOTE"
	.sectionflags	@"SHF_NOTE_NV_TKINFO"
	.tkinfo
        /*0018*/ 	.word	0x00000002
        /*0030*/ 	.string	""
        /*0030*/ 	.string	"ptxas"
        /*0030*/ 	.string	"Cuda compilation tools, release 13.0, V13.0.88"
        /*0030*/ 	.string	"Build cuda_13.0.r13.0/compiler.36424714_0"
        /*0030*/ 	.string	"-arch sm_100 -m 64 "



//--------------------- .note.nv.cuinfo           --------------------------
	.section	.note.nv.cuinfo,"",@"SHT_NOTE"
	.sectionflags	@"SHF_NOTE_NV_CUINFO"
        /*0018*/ 	.short	0x0002
        /*001a*/ 	.short	0x0064
        /*001c*/ 	.short	0x0082
	.zero		2


//--------------------- .nv.info                  --------------------------
	.section	.nv.info,"",@"SHT_CUDA_INFO"
	.align	4


	//----- nvinfo : EIATTR_REGCOUNT
	.align		4
        /*0000*/ 	.byte	0x04, 0x2f
        /*0002*/ 	.short	(.L_1 - .L_0)
	.align		4
.L_0:
        /*0004*/ 	.word	index@(_Z10matrix_AddPA32_iS0_S0_)
        /*0008*/ 	.word	0x0000000e


	//----- nvinfo : EIATTR_FRAME_SIZE
	.align		4
.L_1:
        /*000c*/ 	.byte	0x04, 0x11
        /*000e*/ 	.short	(.L_3 - .L_2)
	.align		4
.L_2:
        /*0010*/ 	.word	index@(_Z10matrix_AddPA32_iS0_S0_)
        /*0014*/ 	.word	0x00000000


	//----- nvinfo : EIATTR_MIN_STACK_SIZE
	.align		4
.L_3:
        /*0018*/ 	.byte	0x04, 0x12
        /*001a*/ 	.short	(.L_5 - .L_4)
	.align		4
.L_4:
        /*001c*/ 	.word	index@(_Z10matrix_AddPA32_iS0_S0_)
        /*0020*/ 	.word	0x00000000
.L_5:


//--------------------- .nv.compat                --------------------------
	.section	.nv.compat,"",@"SHT_CUDA_COMPAT_INFO"
	.align	4
        /*0000*/ 	.byte	0x02, 0x09, 0x00, 0x00, 0x02, 0x02, 0x01, 0x00, 0x02, 0x05, 0x05, 0x00, 0x03, 0x07, 0x01, 0x01
        /*0010*/ 	.byte	0x02, 0x03, 0x00, 0x00, 0x02, 0x06, 0x01, 0x00, 0x04, 0x0b, 0x08, 0x00, 0x09, 0x00, 0x00, 0x00
        /*0020*/ 	.byte	0x00, 0x00, 0x00, 0x00


//--------------------- .nv.info._Z10matrix_AddPA32_iS0_S0_ --------------------------
	.section	.nv.info._Z10matrix_AddPA32_iS0_S0_,"",@"SHT_CUDA_INFO"
	.sectionflags	@""
	.align	4


	//----- nvinfo : EIATTR_CUDA_API_VERSION
	.align		4
        /*0000*/ 	.byte	0x04, 0x37
        /*0002*/ 	.short	(.L_7 - .L_6)
.L_6:
        /*0004*/ 	.word	0x00000082


	//----- nvinfo : EIATTR_KPARAM_INFO
	.align		4
.L_7:
        /*0008*/ 	.byte	0x04, 0x17
        /*000a*/ 	.short	(.L_9 - .L_8)
.L_8:
        /*000c*/ 	.word	0x00000000
        /*0010*/ 	.short	0x0002
        /*0012*/ 	.short	0x0010
        /*0014*/ 	.byte	0x00, 0xf5, 0x21, 0x00


	//----- nvinfo : EIATTR_KPARAM_INFO
	.align		4
.L_9:
        /*0018*/ 	.byte	0x04, 0x17
        /*001a*/ 	.short	(.L_11 - .L_10)
.L_10:
        /*001c*/ 	.word	0x00000000
        /*0020*/ 	.short	0x0001
        /*0022*/ 	.short	0x0008
        /*0024*/ 	.byte	0x00, 0xf5, 0x21, 0x00


	//----- nvinfo : EIATTR_KPARAM_INFO
	.align		4
.L_11:
        /*0028*/ 	.byte	0x04, 0x17
        /*002a*/ 	.short	(.L_13 - .L_12)
.L_12:
        /*002c*/ 	.word	0x00000000
        /*0030*/ 	.short	0x0000
        /*0032*/ 	.short	0x0000
        /*0034*/ 	.byte	0x00, 0xf5, 0x21, 0x00


	//----- nvinfo : EIATTR_SPARSE_MMA_MASK
	.align		4
.L_13:
        /*0038*/ 	.byte	0x03, 0x50
        /*003a*/ 	.short	0x0000


	//----- nvinfo : EIATTR_MAXREG_COUNT
	.align		4
        /*003c*/ 	.byte	0x03, 0x1b
        /*003e*/ 	.short	0x00ff


	//----- nvinfo : EIATTR_NUM_BARRIERS
	.align		4
        /*0040*/ 	.byte	0x02, 0x4c
        /*0042*/ 	.byte	0x01
	.zero		1


	//----- nvinfo : EIATTR_MERCURY_ISA_VERSION
	.align		4
        /*0044*/ 	.byte	0x03, 0x5f
        /*0046*/ 	.short	0x0101


	//----- nvinfo : EIATTR_VRC_CTA_INIT_COUNT
	.align		4
        /*0048*/ 	.byte	0x02, 0x4a
	.zero		1
	.zero		1


	//----- nvinfo : EIATTR_EXIT_INSTR_OFFSETS
	.align		4
        /*004c*/ 	.byte	0x04, 0x1c
        /*004e*/ 	.short	(.L_15 - .L_14)


	//   ....[0]....
.L_14:
        /*0050*/ 	.word	0x00000120


	//----- nvinfo : EIATTR_CBANK_PARAM_SIZE
	.align		4
.L_15:
        /*0054*/ 	.byte	0x03, 0x19
        /*0056*/ 	.short	0x0018


	//----- nvinfo : EIATTR_PARAM_CBANK
	.align		4
        /*0058*/ 	.byte	0x04, 0x0a
        /*005a*/ 	.short	(.L_17 - .L_16)
	.align		4
.L_16:
        /*005c*/ 	.word	index@(.nv.constant0._Z10matrix_AddPA32_iS0_S0_)
        /*0060*/ 	.short	0x0380
        /*0062*/ 	.short	0x0018


	//----- nvinfo : EIATTR_SW_WAR
	.align		4
.L_17:
        /*0064*/ 	.byte	0x04, 0x36
        /*0066*/ 	.short	(.L_19 - .L_18)
.L_18:
        /*0068*/ 	.word	0x00000008
.L_19:


//--------------------- .nv.callgraph             --------------------------
	.section	.nv.callgraph,"",@"SHT_CUDA_CALLGRAPH"
	.align	4
	.sectionentsize	8
	.align		4
        /*0000*/ 	.word	0x00000000
	.align		4
        /*0004*/ 	.word	0xffffffff
	.align		4
        /*0008*/ 	.word	0x00000000
	.align		4
        /*000c*/ 	.word	0xfffffffe
	.align		4
        /*0010*/ 	.word	0x00000000
	.align		4
        /*0014*/ 	.word	0xfffffffd
	.align		4
        /*0018*/ 	.word	0x00000000
	.align		4
        /*001c*/ 	.word	0xfffffffc


//--------------------- .text._Z10matrix_AddPA32_iS0_S0_ --------------------------
	.section	.text._Z10matrix_AddPA32_iS0_S0_,"ax",@progbits
	.align	128
        .global         _Z10matrix_AddPA32_iS0_S0_
        .type           _Z10matrix_AddPA32_iS0_S0_,@function
        .size           _Z10matrix_AddPA32_iS0_S0_,(.L_x_1 - _Z10matrix_AddPA32_iS0_S0_)
        .other          _Z10matrix_AddPA32_iS0_S0_,@"STO_CUDA_ENTRY STV_DEFAULT"
_Z10matrix_AddPA32_iS0_S0_:
.text._Z10matrix_AddPA32_iS0_S0_:
[----:B------:R-:W-:Y:S01]  /*0000*/  LDC R1, c[0x0][0x37c] ;  /* 0x0000df00ff017b82 */ /* 0x000fe20000000800 */
[----:B------:R-:W0:Y:S07]  /*0010*/  S2R R9, SR_CTAID.X ;  /* 0x0000000000097919 */ /* 0x000e2e0000002500 */
[----:B------:R-:W0:Y:S01]  /*0020*/  LDC.64 R2, c[0x0][0x380] ;  /* 0x0000e000ff027b82 */ /* 0x000e220000000a00 */
[----:B------:R-:W1:Y:S01]  /*0030*/  LDCU.64 UR4, c[0x0][0x358] ;  /* 0x00006b00ff0477ac */ /* 0x000e620008000a00 */
[----:B------:R-:W2:Y:S06]  /*0040*/  S2R R11, SR_TID.X ;  /* 0x00000000000b7919 */ /* 0x000eac0000002100 */
[----:B------:R-:W3:Y:S08]  /*0050*/  LDC.64 R4, c[0x0][0x388] ;  /* 0x0000e200ff047b82 */ /* 0x000ef00000000a00 */
[----:B------:R-:W4:Y:S01]  /*0060*/  LDC.64 R6, c[0x0][0x390] ;  /* 0x0000e400ff067b82 */ /* 0x000f220000000a00 */
[----:B0-----:R-:W-:-:S04]  /*0070*/  IMAD.WIDE.U32 R2, R9, 0x80, R2 ;  /* 0x0000008009027825 */ /* 0x001fc800078e0002 */
[----:B---3--:R-:W-:-:S04]  /*0080*/  IMAD.WIDE.U32 R4, R9, 0x80, R4 ;  /* 0x0000008009047825 */ /* 0x008fc800078e0004 */
[C---:B--2---:R-:W-:Y:S01]  /*0090*/  IMAD.WIDE.U32 R2, R11.reuse, 0x4, R2 ;  /* 0x000000040b027825 */ /* 0x044fe200078e0002 */
[----:B------:R-:W-:Y:S03]  /*00a0*/  BAR.SYNC.DEFER_BLOCKING 0x0 ;  /* 0x0000000000007b1d */ /* 0x000fe60000010000 */
[----:B------:R-:W-:-:S03]  /*00b0*/  IMAD.WIDE.U32 R4, R11, 0x4, R4 ;  /* 0x000000040b047825 */ /* 0x000fc600078e0004 */
[----:B-1----:R-:W2:Y:S04]  /*00c0*/  LDG.E R2, desc[UR4][R2.64] ;  /* 0x0000000402027981 */ /* 0x002ea8000c1e1900 */
[----:B------:R-:W2:Y:S01]  /*00d0*/  LDG.E R5, desc[UR4][R4.64] ;  /* 0x0000000404057981 */ /* 0x000ea2000c1e1900 */
[----:B----4-:R-:W-:-:S04]  /*00e0*/  IMAD.WIDE.U32 R6, R9, 0x80, R6 ;  /* 0x0000008009067825 */ /* 0x010fc800078e0006 */
[----:B------:R-:W-:Y:S01]  /*00f0*/  IMAD.WIDE.U32 R6, R11, 0x4, R6 ;  /* 0x000000040b067825 */ /* 0x000fe200078e0006 */
[----:B--2---:R-:W-:-:S05]  /*0100*/  IADD3 R9, PT, PT, R2, R5, RZ ;  /* 0x0000000502097210 */ /* 0x004fca0007ffe0ff */
[----:B------:R-:W-:Y:S01]  /*0110*/  STG.E desc[UR4][R6.64], R9 ;  /* 0x0000000906007986 */ /* 0x000fe2000c101904 */
[----:B------:R-:W-:Y:S05]  /*0120*/  EXIT ;  /* 0x000000000000794d */ /* 0x000fea0003800000 */
.L_x_0:
[----:B------:R-:W-:-:S00]  /*0130*/  BRA `(.L_x_0) ;  /* 0xfffffffc00fc7947 */ /* 0x000fc0000383ffff */
[----:B------:R-:W-:-:S00]  /*0140*/  NOP ;  /* 0x0000000000007918 */ /* 0x000fc00000000000 */
        /* <DEDUP_REMOVED lines=11> */
.L_x_1:


//--------------------- .nv.shared.reserved.0     --------------------------
	.section	.nv.shared.reserved.0,"aw",@nobits
	.weak		__nv_reservedSMEM_offset_0_alias
	.size		__nv_reservedSMEM_offset_0_alias, 0, 64
	.other		__nv_reservedSMEM_offset_0_alias,@"STO_CUDA_RESERVED_SHARED STV_DEFAULT"
__nv_reservedSMEM_offset_0_alias:
	.zero		0
	.zero		64


//--------------------- .nv.constant0._Z10matrix_AddPA32_iS0_S0_ --------------------------
	.section	.nv.constant0._Z10matrix_AddPA32_iS0_S0_,"a",@progbits
	.sectionflags	@""
	.align	4
.nv.constant0._Z10matrix_AddPA32_iS0_S0_:
	.zero		920


//--------------------- SYMBOLS --------------------------

	.type		.nv.reservedSmem.offset0,@object
	.size		.nv.reservedSmem.offset0,0x4
